//
// Generated by NVIDIA NVVM Compiler
//
// Compiler Build ID: CL-36424714
// Cuda compilation tools, release 13.0, V13.0.88
// Based on NVVM 20.0.0
//

.version 9.0
.target sm_100
.address_size 64

	// .globl	_Z22coalRamMatrixMulKernelPfS_S_iiiff

.visible .entry _Z22coalRamMatrixMulKernelPfS_S_iiiff(
	.param .u64 .ptr .align 1 _Z22coalRamMatrixMulKernelPfS_S_iiiff_param_0,
	.param .u64 .ptr .align 1 _Z22coalRamMatrixMulKernelPfS_S_iiiff_param_1,
	.param .u64 .ptr .align 1 _Z22coalRamMatrixMulKernelPfS_S_iiiff_param_2,
	.param .u32 _Z22coalRamMatrixMulKernelPfS_S_iiiff_param_3,
	.param .u32 _Z22coalRamMatrixMulKernelPfS_S_iiiff_param_4,
	.param .u32 _Z22coalRamMatrixMulKernelPfS_S_iiiff_param_5,
	.param .f32 _Z22coalRamMatrixMulKernelPfS_S_iiiff_param_6,
	.param .f32 _Z22coalRamMatrixMulKernelPfS_S_iiiff_param_7
)
{
	.reg .pred 	%p<13>;
	.reg .b32 	%r<47>;
	.reg .b32 	%f<73>;
	.reg .b64 	%rd<40>;

	ld.param.u64 	%rd5, [_Z22coalRamMatrixMulKernelPfS_S_iiiff_param_0];
	ld.param.u64 	%rd6, [_Z22coalRamMatrixMulKernelPfS_S_iiiff_param_1];
	ld.param.u64 	%rd4, [_Z22coalRamMatrixMulKernelPfS_S_iiiff_param_2];
	ld.param.u32 	%r22, [_Z22coalRamMatrixMulKernelPfS_S_iiiff_param_3];
	ld.param.u32 	%r23, [_Z22coalRamMatrixMulKernelPfS_S_iiiff_param_4];
	ld.param.u32 	%r21, [_Z22coalRamMatrixMulKernelPfS_S_iiiff_param_5];
	ld.param.f32 	%f13, [_Z22coalRamMatrixMulKernelPfS_S_iiiff_param_6];
	ld.param.f32 	%f14, [_Z22coalRamMatrixMulKernelPfS_S_iiiff_param_7];
	cvta.to.global.u64 	%rd1, %rd6;
	cvta.to.global.u64 	%rd2, %rd5;
	mov.u32 	%r24, %ctaid.x;
	shl.b32 	%r25, %r24, 5;
	mov.u32 	%r26, %tid.x;
	shr.u32 	%r27, %r26, 5;
	or.b32  	%r1, %r25, %r27;
	mov.u32 	%r28, %ctaid.y;
	shl.b32 	%r29, %r28, 5;
	and.b32  	%r30, %r26, 31;
	or.b32  	%r31, %r29, %r30;
	setp.ge.s32 	%p1, %r1, %r22;
	setp.ge.s32 	%p2, %r31, %r23;
	or.pred  	%p3, %p1, %p2;
	@%p3 bra 	$L__BB0_14;
	setp.lt.s32 	%p4, %r21, 1;
	mov.f32 	%f72, 0f00000000;
	@%p4 bra 	$L__BB0_13;
	mul.lo.s32 	%r3, %r21, %r1;
	and.b32  	%r4, %r21, 7;
	setp.lt.u32 	%p5, %r21, 8;
	mov.f32 	%f72, 0f00000000;
	mov.b32 	%r45, 0;
	@%p5 bra 	$L__BB0_5;
	and.b32  	%r45, %r21, 2147483640;
	neg.s32 	%r43, %r45;
	shl.b32 	%r7, %r23, 3;
	add.s64 	%rd3, %rd2, 16;
	mov.f32 	%f72, 0f00000000;
	mul.wide.s32 	%rd11, %r23, 4;
	mov.u32 	%r41, %r3;
	mov.u32 	%r42, %r31;
$L__BB0_4:
	.pragma "nounroll";
	mul.wide.s32 	%rd7, %r41, 4;
	add.s64 	%rd8, %rd3, %rd7;
	ld.global.f32 	%f19, [%rd8+-16];
	mul.wide.s32 	%rd9, %r42, 4;
	add.s64 	%rd10, %rd1, %rd9;
	ld.global.f32 	%f20, [%rd10];
	fma.rn.f32 	%f21, %f19, %f20, %f72;
	ld.global.f32 	%f22, [%rd8+-12];
	add.s64 	%rd12, %rd10, %rd11;
	ld.global.f32 	%f23, [%rd12];
	fma.rn.f32 	%f24, %f22, %f23, %f21;
	ld.global.f32 	%f25, [%rd8+-8];
	add.s64 	%rd13, %rd12, %rd11;
	ld.global.f32 	%f26, [%rd13];
	fma.rn.f32 	%f27, %f25, %f26, %f24;
	ld.global.f32 	%f28, [%rd8+-4];
	add.s64 	%rd14, %rd13, %rd11;
	ld.global.f32 	%f29, [%rd14];
	fma.rn.f32 	%f30, %f28, %f29, %f27;
	ld.global.f32 	%f31, [%rd8];
	add.s64 	%rd15, %rd14, %rd11;
	ld.global.f32 	%f32, [%rd15];
	fma.rn.f32 	%f33, %f31, %f32, %f30;
	ld.global.f32 	%f34, [%rd8+4];
	add.s64 	%rd16, %rd15, %rd11;
	ld.global.f32 	%f35, [%rd16];
	fma.rn.f32 	%f36, %f34, %f35, %f33;
	ld.global.f32 	%f37, [%rd8+8];
	add.s64 	%rd17, %rd16, %rd11;
	ld.global.f32 	%f38, [%rd17];
	fma.rn.f32 	%f39, %f37, %f38, %f36;
	ld.global.f32 	%f40, [%rd8+12];
	add.s64 	%rd18, %rd17, %rd11;
	ld.global.f32 	%f41, [%rd18];
	fma.rn.f32 	%f72, %f40, %f41, %f39;
	add.s32 	%r43, %r43, 8;
	add.s32 	%r42, %r42, %r7;
	add.s32 	%r41, %r41, 8;
	setp.ne.s32 	%p6, %r43, 0;
	@%p6 bra 	$L__BB0_4;
$L__BB0_5:
	setp.eq.s32 	%p7, %r4, 0;
	@%p7 bra 	$L__BB0_13;
	and.b32  	%r15, %r21, 3;
	setp.lt.u32 	%p8, %r4, 4;
	@%p8 bra 	$L__BB0_8;
	add.s32 	%r33, %r45, %r3;
	mul.wide.s32 	%rd19, %r33, 4;
	add.s64 	%rd20, %rd2, %rd19;
	ld.global.f32 	%f43, [%rd20];
	mad.lo.s32 	%r34, %r45, %r23, %r31;
	mul.wide.s32 	%rd21, %r34, 4;
	add.s64 	%rd22, %rd1, %rd21;
	ld.global.f32 	%f44, [%rd22];
	fma.rn.f32 	%f45, %f43, %f44, %f72;
	ld.global.f32 	%f46, [%rd20+4];
	mul.wide.s32 	%rd23, %r23, 4;
	add.s64 	%rd24, %rd22, %rd23;
	ld.global.f32 	%f47, [%rd24];
	fma.rn.f32 	%f48, %f46, %f47, %f45;
	ld.global.f32 	%f49, [%rd20+8];
	add.s64 	%rd25, %rd24, %rd23;
	ld.global.f32 	%f50, [%rd25];
	fma.rn.f32 	%f51, %f49, %f50, %f48;
	ld.global.f32 	%f52, [%rd20+12];
	add.s64 	%rd26, %rd25, %rd23;
	ld.global.f32 	%f53, [%rd26];
	fma.rn.f32 	%f72, %f52, %f53, %f51;
	add.s32 	%r45, %r45, 4;
$L__BB0_8:
	setp.eq.s32 	%p9, %r15, 0;
	@%p9 bra 	$L__BB0_13;
	setp.eq.s32 	%p10, %r15, 1;
	@%p10 bra 	$L__BB0_11;
	add.s32 	%r35, %r45, %r3;
	mul.wide.s32 	%rd27, %r35, 4;
	add.s64 	%rd28, %rd2, %rd27;
	ld.global.f32 	%f55, [%rd28];
	mad.lo.s32 	%r36, %r45, %r23, %r31;
	mul.wide.s32 	%rd29, %r36, 4;
	add.s64 	%rd30, %rd1, %rd29;
	ld.global.f32 	%f56, [%rd30];
	fma.rn.f32 	%f57, %f55, %f56, %f72;
	ld.global.f32 	%f58, [%rd28+4];
	mul.wide.s32 	%rd31, %r23, 4;
	add.s64 	%rd32, %rd30, %rd31;
	ld.global.f32 	%f59, [%rd32];
	fma.rn.f32 	%f72, %f58, %f59, %f57;
	add.s32 	%r45, %r45, 2;
$L__BB0_11:
	and.b32  	%r37, %r21, 1;
	setp.eq.b32 	%p11, %r37, 1;
	not.pred 	%p12, %p11;
	@%p12 bra 	$L__BB0_13;
	add.s32 	%r38, %r45, %r3;
	mul.wide.s32 	%rd33, %r38, 4;
	add.s64 	%rd34, %rd2, %rd33;
	ld.global.f32 	%f60, [%rd34];
	mad.lo.s32 	%r39, %r45, %r23, %r31;
	mul.wide.s32 	%rd35, %r39, 4;
	add.s64 	%rd36, %rd1, %rd35;
	ld.global.f32 	%f61, [%rd36];
	fma.rn.f32 	%f72, %f60, %f61, %f72;
$L__BB0_13:
	mad.lo.s32 	%r40, %r23, %r1, %r31;
	cvta.to.global.u64 	%rd37, %rd4;
	mul.wide.s32 	%rd38, %r40, 4;
	add.s64 	%rd39, %rd37, %rd38;
	ld.global.f32 	%f62, [%rd39];
	mul.f32 	%f63, %f14, %f62;
	fma.rn.f32 	%f64, %f13, %f72, %f63;
	st.global.f32 	[%rd39], %f64;
$L__BB0_14:
	ret;

}


// ===== COMPILED SASS (sm_100) =====

	.target	sm_100

	.elftype	@"ET_EXEC"


//--------------------- .note.nv.tkinfo           --------------------------
	.section	.note.nv.tkinfo,"",@"SHT_NOTE"
	.sectionflags	@"SHF_NOTE_NV_TKINFO"
	.tkinfo
        /*0018*/ 	.word	0x00000002
        /*0030*/ 	.string	""
        /*0030*/ 	.string	"ptxas"
        /*0030*/ 	.string	"Cuda compilation tools, release 13.0, V13.0.88"
        /*0030*/ 	.string	"Build cuda_13.0.r13.0/compiler.36424714_0"
        /*0030*/ 	.string	"-arch sm_100 -m 64 "



//--------------------- .note.nv.cuinfo           --------------------------
	.section	.note.nv.cuinfo,"",@"SHT_NOTE"
	.sectionflags	@"SHF_NOTE_NV_CUINFO"
        /*0018*/ 	.short	0x0002
        /*001a*/ 	.short	0x0064
        /*001c*/ 	.short	0x0082
	.zero		2


//--------------------- .nv.info                  --------------------------
	.section	.nv.info,"",@"SHT_CUDA_INFO"
	.align	4


	//----- nvinfo : EIATTR_REGCOUNT
	.align		4
        /*0000*/ 	.byte	0x04, 0x2f
        /*0002*/ 	.short	(.L_1 - .L_0)
	.align		4
.L_0:
        /*0004*/ 	.word	index@(_Z22coalRamMatrixMulKernelPfS_S_iiiff)
        /*0008*/ 	.word	0x00000020


	//----- nvinfo : EIATTR_FRAME_SIZE
	.align		4
.L_1:
        /*000c*/ 	.byte	0x04, 0x11
        /*000e*/ 	.short	(.L_3 - .L_2)
	.align		4
.L_2:
        /*0010*/ 	.word	index@(_Z22coalRamMatrixMulKernelPfS_S_iiiff)
        /*0014*/ 	.word	0x00000000


	//----- nvinfo : EIATTR_MIN_STACK_SIZE
	.align		4
.L_3:
        /*0018*/ 	.byte	0x04, 0x12
        /*001a*/ 	.short	(.L_5 - .L_4)
	.align		4
.L_4:
        /*001c*/ 	.word	index@(_Z22coalRamMatrixMulKernelPfS_S_iiiff)
        /*0020*/ 	.word	0x00000000
.L_5:


//--------------------- .nv.compat                --------------------------
	.section	.nv.compat,"",@"SHT_CUDA_COMPAT_INFO"
	.align	4
        /*0000*/ 	.byte	0x02, 0x09, 0x00, 0x00, 0x02, 0x02, 0x01, 0x00, 0x02, 0x05, 0x05, 0x00, 0x03, 0x07, 0x01, 0x01
        /*0010*/ 	.byte	0x02, 0x03, 0x00, 0x00, 0x02, 0x06, 0x01, 0x00, 0x04, 0x0b, 0x08, 0x00, 0x09, 0x00, 0x00, 0x00
        /*0020*/ 	.byte	0x00, 0x00, 0x00, 0x00


//--------------------- .nv.info._Z22coalRamMatrixMulKernelPfS_S_iiiff --------------------------
	.section	.nv.info._Z22coalRamMatrixMulKernelPfS_S_iiiff,"",@"SHT_CUDA_INFO"
	.sectionflags	@""
	.align	4


	//----- nvinfo : EIATTR_CUDA_API_VERSION
	.align		4
        /*0000*/ 	.byte	0x04, 0x37
        /*0002*/ 	.short	(.L_7 - .L_6)
.L_6:
        /*0004*/ 	.word	0x00000082


	//----- nvinfo : EIATTR_KPARAM_INFO
	.align		4
.L_7:
        /*0008*/ 	.byte	0x04, 0x17
        /*000a*/ 	.short	(.L_9 - .L_8)
.L_8:
        /*000c*/ 	.word	0x00000000
        /*0010*/ 	.short	0x0007
        /*0012*/ 	.short	0x0028
        /*0014*/ 	.byte	0x00, 0xf0, 0x11, 0x00


	//----- nvinfo : EIATTR_KPARAM_INFO
	.align		4
.L_9:
        /*0018*/ 	.byte	0x04, 0x17
        /*001a*/ 	.short	(.L_11 - .L_10)
.L_10:
        /*001c*/ 	.word	0x00000000
        /*0020*/ 	.short	0x0006
        /*0022*/ 	.short	0x0024
        /*0024*/ 	.byte	0x00, 0xf0, 0x11, 0x00


	//----- nvinfo : EIATTR_KPARAM_INFO
	.align		4
.L_11:
        /*0028*/ 	.byte	0x04, 0x17
        /*002a*/ 	.short	(.L_13 - .L_12)
.L_12:
        /*002c*/ 	.word	0x00000000
        /*0030*/ 	.short	0x0005
        /*0032*/ 	.short	0x0020
        /*0034*/ 	.byte	0x00, 0xf0, 0x11, 0x00


	//----- nvinfo : EIATTR_KPARAM_INFO
	.align		4
.L_13:
        /*0038*/ 	.byte	0x04, 0x17
        /*003a*/ 	.short	(.L_15 - .L_14)
.L_14:
        /*003c*/ 	.word	0x00000000
        /*0040*/ 	.short	0x0004
        /*0042*/ 	.short	0x001c
        /*0044*/ 	.byte	0x00, 0xf0, 0x11, 0x00


	//----- nvinfo : EIATTR_KPARAM_INFO
	.align		4
.L_15:
        /*0048*/ 	.byte	0x04, 0x17
        /*004a*/ 	.short	(.L_17 - .L_16)
.L_16:
        /*004c*/ 	.word	0x00000000
        /*0050*/ 	.short	0x0003
        /*0052*/ 	.short	0x0018
        /*0054*/ 	.byte	0x00, 0xf0, 0x11, 0x00


	//----- nvinfo : EIATTR_KPARAM_INFO
	.align		4
.L_17:
        /*0058*/ 	.byte	0x04, 0x17
        /*005a*/ 	.short	(.L_19 - .L_18)
.L_18:
        /*005c*/ 	.word	0x00000000
        /*0060*/ 	.short	0x0002
        /*0062*/ 	.short	0x0010
        /*0064*/ 	.byte	0x00, 0xf5, 0x21, 0x00


	//----- nvinfo : EIATTR_KPARAM_INFO
	.align		4
.L_19:
        /*0068*/ 	.byte	0x04, 0x17
        /*006a*/ 	.short	(.L_21 - .L_20)
.L_20:
        /*006c*/ 	.word	0x00000000
        /*0070*/ 	.short	0x0001
        /*0072*/ 	.short	0x0008
        /*0074*/ 	.byte	0x00, 0xf5, 0x21, 0x00


	//----- nvinfo : EIATTR_KPARAM_INFO
	.align		4
.L_21:
        /*0078*/ 	.byte	0x04, 0x17
        /*007a*/ 	.short	(.L_23 - .L_22)
.L_22:
        /*007c*/ 	.word	0x00000000
        /*0080*/ 	.short	0x0000
        /*0082*/ 	.short	0x0000
        /*0084*/ 	.byte	0x00, 0xf5, 0x21, 0x00


	//----- nvinfo : EIATTR_SPARSE_MMA_MASK
	.align		4
.L_23:
        /*0088*/ 	.byte	0x03, 0x50
        /*008a*/ 	.short	0x0000


	//----- nvinfo : EIATTR_MAXREG_COUNT
	.align		4
        /*008c*/ 	.byte	0x03, 0x1b
        /*008e*/ 	.short	0x00ff


	//----- nvinfo : EIATTR_MERCURY_ISA_VERSION
	.align		4
        /*0090*/ 	.byte	0x03, 0x5f
        /*0092*/ 	.short	0x0101


	//----- nvinfo : EIATTR_VRC_CTA_INIT_COUNT
	.align		4
        /*0094*/ 	.byte	0x02, 0x4a
	.zero		1
	.zero		1


	//----- nvinfo : EIATTR_EXIT_INSTR_OFFSETS
	.align		4
        /*0098*/ 	.byte	0x04, 0x1c
        /*009a*/ 	.short	(.L_25 - .L_24)


	//   ....[0]....
.L_24:
        /*009c*/ 	.word	0x000000c0


	//   ....[1]....
        /*00a0*/ 	.word	0x00000890


	//----- nvinfo : EIATTR_CBANK_PARAM_SIZE
	.align		4
.L_25:
        /*00a4*/ 	.byte	0x03, 0x19
        /*00a6*/ 	.short	0x002c


	//----- nvinfo : EIATTR_PARAM_CBANK
	.align		4
        /*00a8*/ 	.byte	0x04, 0x0a
        /*00aa*/ 	.short	(.L_27 - .L_26)
	.align		4
.L_26:
        /*00ac*/ 	.word	index@(.nv.constant0._Z22coalRamMatrixMulKernelPfS_S_iiiff)
        /*00b0*/ 	.short	0x0380
        /*00b2*/ 	.short	0x002c


	//----- nvinfo : EIATTR_SW_WAR
	.align		4
.L_27:
        /*00b4*/ 	.byte	0x04, 0x36
        /*00b6*/ 	.short	(.L_29 - .L_28)
.L_28:
        /*00b8*/ 	.word	0x00000008
.L_29:


//--------------------- .nv.callgraph             --------------------------
	.section	.nv.callgraph,"",@"SHT_CUDA_CALLGRAPH"
	.align	4
	.sectionentsize	8
	.align		4
        /*0000*/ 	.word	0x00000000
	.align		4
        /*0004*/ 	.word	0xffffffff
	.align		4
        /*0008*/ 	.word	0x00000000
	.align		4
        /*000c*/ 	.word	0xfffffffe
	.align		4
        /*0010*/ 	.word	0x00000000
	.align		4
        /*0014*/ 	.word	0xfffffffd
	.align		4
        /*0018*/ 	.word	0x00000000
	.align		4
        /*001c*/ 	.word	0xfffffffc


//--------------------- .text._Z22coalRamMatrixMulKernelPfS_S_iiiff --------------------------
	.section	.text._Z22coalRamMatrixMulKernelPfS_S_iiiff,"ax",@progbits
	.align	128
        .global         _Z22coalRamMatrixMulKernelPfS_S_iiiff
        .type           _Z22coalRamMatrixMulKernelPfS_S_iiiff,@function
        .size           _Z22coalRamMatrixMulKernelPfS_S_iiiff,(.L_x_5 - _Z22coalRamMatrixMulKernelPfS_S_iiiff)
        .other          _Z22coalRamMatrixMulKernelPfS_S_iiiff,@"STO_CUDA_ENTRY STV_DEFAULT"
_Z22coalRamMatrixMulKernelPfS_S_iiiff:
.text._Z22coalRamMatrixMulKernelPfS_S_iiiff:
[----:B------:R-:W-:Y:S01]  /*0000*/  LDC R1, c[0x0][0x37c] ;  /* 0x0000df00ff017b82 */ /* 0x000fe20000000800 */
[----:B------:R-:W0:Y:S07]  /*0010*/  S2R R0, SR_TID.X ;  /* 0x0000000000007919 */ /* 0x000e2e0000002100 */
[----:B------:R-:W1:Y:S01]  /*0020*/  S2UR UR4, SR_CTAID.X ;  /* 0x00000000000479c3 */ /* 0x000e620000002500 */
[----:B------:R-:W2:Y:S07]  /*0030*/  S2R R5, SR_CTAID.Y ;  /* 0x0000000000057919 */ /* 0x000eae0000002600 */
[----:B------:R-:W3:Y:S01]  /*0040*/  LDC.64 R2, c[0x0][0x398] ;  /* 0x0000e600ff027b82 */ /* 0x000ee20000000a00 */
[----:B-1----:R-:W-:Y:S01]  /*0050*/  USHF.L.U32 UR4, UR4, 0x5, URZ ;  /* 0x0000000504047899 */ /* 0x002fe200080006ff */
[----:B0-----:R-:W-:-:S02]  /*0060*/  LOP3.LUT R16, R0, 0x1f, RZ, 0xc0, !PT ;  /* 0x0000001f00107812 */ /* 0x001fc400078ec0ff */
[----:B------:R-:W-:Y:S02]  /*0070*/  SHF.R.U32.HI R0, RZ, 0x5, R0 ;  /* 0x00000005ff007819 */ /* 0x000fe40000011600 */
[----:B--2---:R-:W-:Y:S02]  /*0080*/  LEA R16, R5, R16, 0x5 ;  /* 0x0000001005107211 */ /* 0x004fe400078e28ff */
[----:B------:R-:W-:Y:S02]  /*0090*/  LOP3.LUT R0, R0, UR4, RZ, 0xfc, !PT ;  /* 0x0000000400007c12 */ /* 0x000fe4000f8efcff */
[----:B---3--:R-:W-:-:S04]  /*00a0*/  ISETP.GE.AND P0, PT, R16, R3, PT ;  /* 0x000000031000720c */ /* 0x008fc80003f06270 */
[----:B------:R-:W-:-:S13]  /*00b0*/  ISETP.GE.OR P0, PT, R0, R2, P0 ;  /* 0x000000020000720c */ /* 0x000fda0000706670 */
[----:B------:R-:W-:Y:S05]  /*00c0*/  @P0 EXIT ;  /* 0x000000000000094d */ /* 0x000fea0003800000 */
[----:B------:R-:W0:Y:S01]  /*00d0*/  LDC R17, c[0x0][0x3a0] ;  /* 0x0000e800ff117b82 */ /* 0x000e220000000800 */
[----:B------:R-:W1:Y:S01]  /*00e0*/  LDCU.64 UR6, c[0x0][0x358] ;  /* 0x00006b00ff0677ac */ /* 0x000e620008000a00 */
[----:B------:R-:W-:Y:S01]  /*00f0*/  HFMA2 R26, -RZ, RZ, 0, 0 ;  /* 0x00000000ff1a7431 */ /* 0x000fe200000001ff */
[----:B0-----:R-:W-:-:S13]  /*0100*/  ISETP.GE.AND P0, PT, R17, 0x1, PT ;  /* 0x000000011100780c */ /* 0x001fda0003f06270 */
[----:B-1----:R-:W-:Y:S05]  /*0110*/  @!P0 BRA `(.L_x_0) ;  /* 0x0000000400b88947 */ /* 0x002fea0003800000 */
[C---:B------:R-:W-:Y:S01]  /*0120*/  ISETP.GE.U32.AND P1, PT, R17.reuse, 0x8, PT ;  /* 0x000000081100780c */ /* 0x040fe20003f26070 */
[----:B------:R-:W-:Y:S01]  /*0130*/  IMAD R18, R0, R17, RZ ;  /* 0x0000001100127224 */ /* 0x000fe200078e02ff */
[----:B------:R-:W-:Y:S02]  /*0140*/  LOP3.LUT R25, R17, 0x7, RZ, 0xc0, !PT ;  /* 0x0000000711197812 */ /* 0x000fe400078ec0ff */
[----:B------:R-:W-:Y:S02]  /*0150*/  MOV R26, RZ ;  /* 0x000000ff001a7202 */ /* 0x000fe40000000f00 */
[----:B------:R-:W-:Y:S02]  /*0160*/  ISETP.NE.AND P0, PT, R25, RZ, PT ;  /* 0x000000ff1900720c */ /* 0x000fe40003f05270 */
[----:B------:R-:W-:-:S05]  /*0170*/  MOV R19, RZ ;  /* 0x000000ff00137202 */ /* 0x000fca0000000f00 */
[----:B------:R-:W-:Y:S06]  /*0180*/  @!P1 BRA `(.L_x_1) ;  /* 0x0000000000c49947 */ /* 0x000fec0003800000 */
[----:B------:R-:W0:Y:S01]  /*0190*/  LDCU.64 UR4, c[0x0][0x380] ;  /* 0x00007000ff0477ac */ /* 0x000e220008000a00 */
[----:B------:R-:W-:Y:S02]  /*01a0*/  LOP3.LUT R19, R17, 0x7ffffff8, RZ, 0xc0, !PT ;  /* 0x7ffffff811137812 */ /* 0x000fe400078ec0ff */
[----:B------:R-:W-:Y:S02]  /*01b0*/  MOV R26, RZ ;  /* 0x000000ff001a7202 */ /* 0x000fe40000000f00 */
[----:B------:R-:W-:Y:S02]  /*01c0*/  MOV R2, R18 ;  /* 0x0000001200027202 */ /* 0x000fe40000000f00 */
[----:B------:R-:W-:Y:S02]  /*01d0*/  MOV R22, R16 ;  /* 0x0000001000167202 */ /* 0x000fe40000000f00 */
[----:B------:R-:W-:Y:S01]  /*01e0*/  IADD3 R20, PT, PT, -R19, RZ, RZ ;  /* 0x000000ff13147210 */ /* 0x000fe20007ffe1ff */
[----:B0-----:R-:W-:-:S04]  /*01f0*/  UIADD3 UR4, UP0, UPT, UR4, 0x10, URZ ;  /* 0x0000001004047890 */ /* 0x001fc8000ff1e0ff */
[----:B------:R-:W-:-:S12]  /*0200*/  UIADD3.X UR5, UPT, UPT, URZ, UR5, URZ, UP0, !UPT ;  /* 0x00000005ff057290 */ /* 0x000fd800087fe4ff */
.L_x_2:
[----:B------:R-:W0:Y:S01]  /*0210*/  LDC.64 R14, c[0x0][0x388] ;  /* 0x0000e200ff0e7b82 */ /* 0x000e220000000a00 */
[----:B------:R-:W-:Y:S02]  /*0220*/  MOV R4, UR4 ;  /* 0x0000000400047c02 */ /* 0x000fe40008000f00 */
[----:B------:R-:W-:-:S03]  /*0230*/  MOV R5, UR5 ;  /* 0x0000000500057c02 */ /* 0x000fc60008000f00 */
[----:B------:R-:W-:-:S05]  /*0240*/  IMAD.WIDE R4, R2, 0x4, R4 ;  /* 0x0000000402047825 */ /* 0x000fca00078e0204 */
[----:B------:R-:W2:Y:S04]  /*0250*/  LDG.E R21, desc[UR6][R4.64+-0x10] ;  /* 0xfffff00604157981 */ /* 0x000ea8000c1e1900 */
[----:B------:R-:W3:Y:S04]  /*0260*/  LDG.E R23, desc[UR6][R4.64+-0xc] ;  /* 0xfffff40604177981 */ /* 0x000ee8000c1e1900 */
[----:B------:R-:W4:Y:S01]  /*0270*/  LDG.E R29, desc[UR6][R4.64+-0x8] ;  /* 0xfffff806041d7981 */ /* 0x000f22000c1e1900 */
[----:B0-----:R-:W-:-:S05]  /*0280*/  IMAD.WIDE R14, R22, 0x4, R14 ;  /* 0x00000004160e7825 */ /* 0x001fca00078e020e */
[----:B------:R0:W2:Y:S01]  /*0290*/  LDG.E R24, desc[UR6][R14.64] ;  /* 0x000000060e187981 */ /* 0x0000a2000c1e1900 */
[----:B------:R-:W-:-:S04]  /*02a0*/  IMAD.WIDE R12, R3, 0x4, R14 ;  /* 0x00000004030c7825 */ /* 0x000fc800078e020e */
[C---:B------:R-:W-:Y:S02]  /*02b0*/  IMAD.WIDE R6, R3.reuse, 0x4, R12 ;  /* 0x0000000403067825 */ /* 0x040fe400078e020c */
[----:B------:R-:W3:Y:S02]  /*02c0*/  LDG.E R12, desc[UR6][R12.64] ;  /* 0x000000060c0c7981 */ /* 0x000ee4000c1e1900 */
[C---:B------:R-:W-:Y:S02]  /*02d0*/  IMAD.WIDE R8, R3.reuse, 0x4, R6 ;  /* 0x0000000403087825 */ /* 0x040fe400078e0206 */
[----:B------:R1:W4:Y:S02]  /*02e0*/  LDG.E R28, desc[UR6][R6.64] ;  /* 0x00000006061c7981 */ /* 0x000324000c1e1900 */
[C---:B------:R-:W-:Y:S02]  /*02f0*/  IMAD.WIDE R10, R3.reuse, 0x4, R8 ;  /* 0x00000004030a7825 */ /* 0x040fe400078e0208 */
[----:B------:R-:W5:Y:S02]  /*0300*/  LDG.E R8, desc[UR6][R8.64] ;  /* 0x0000000608087981 */ /* 0x000f64000c1e1900 */
[----:B0-----:R-:W-:-:S05]  /*0310*/  IMAD.WIDE R14, R3, 0x4, R10 ;  /* 0x00000004030e7825 */ /* 0x001fca00078e020a */
[----:B------:R-:W5:Y:S04]  /*0320*/  LDG.E R13, desc[UR6][R14.64] ;  /* 0x000000060e0d7981 */ /* 0x000f68000c1e1900 */
[----:B------:R-:W5:Y:S04]  /*0330*/  LDG.E R9, desc[UR6][R10.64] ;  /* 0x000000060a097981 */ /* 0x000f68000c1e1900 */
[----:B------:R-:W5:Y:S04]  /*0340*/  LDG.E R11, desc[UR6][R4.64+-0x4] ;  /* 0xfffffc06040b7981 */ /* 0x000f68000c1e1900 */
[----:B------:R-:W5:Y:S01]  /*0350*/  LDG.E R10, desc[UR6][R4.64+0x8] ;  /* 0x00000806040a7981 */ /* 0x000f62000c1e1900 */
[----:B--2---:R-:W-:Y:S01]  /*0360*/  FFMA R24, R21, R24, R26 ;  /* 0x0000001815187223 */ /* 0x004fe2000000001a */
[----:B------:R-:W-:-:S02]  /*0370*/  IMAD.WIDE R26, R3, 0x4, R14 ;  /* 0x00000004031a7825 */ /* 0x000fc400078e020e */
[----:B------:R-:W2:Y:S04]  /*0380*/  LDG.E R21, desc[UR6][R4.64] ;  /* 0x0000000604157981 */ /* 0x000ea8000c1e1900 */
[----:B------:R-:W2:Y:S01]  /*0390*/  LDG.E R14, desc[UR6][R4.64+0x4] ;  /* 0x00000406040e7981 */ /* 0x000ea2000c1e1900 */
[----:B-1----:R-:W-:-:S03]  /*03a0*/  IMAD.WIDE R6, R3, 0x4, R26 ;  /* 0x0000000403067825 */ /* 0x002fc600078e021a */
[----:B------:R-:W2:Y:S04]  /*03b0*/  LDG.E R15, desc[UR6][R4.64+0xc] ;  /* 0x00000c06040f7981 */ /* 0x000ea8000c1e1900 */
[----:B------:R-:W2:Y:S04]  /*03c0*/  LDG.E R6, desc[UR6][R6.64] ;  /* 0x0000000606067981 */ /* 0x000ea8000c1e1900 */
[----:B------:R-:W2:Y:S01]  /*03d0*/  LDG.E R5, desc[UR6][R26.64] ;  /* 0x000000061a057981 */ /* 0x000ea2000c1e1900 */
[----:B---3--:R-:W-:Y:S01]  /*03e0*/  FFMA R12, R23, R12, R24 ;  /* 0x0000000c170c7223 */ /* 0x008fe20000000018 */
[----:B------:R-:W-:-:S03]  /*03f0*/  IADD3 R20, PT, PT, R20, 0x8, RZ ;  /* 0x0000000814147810 */ /* 0x000fc60007ffe0ff */
[----:B----4-:R-:W-:Y:S01]  /*0400*/  FFMA R12, R29, R28, R12 ;  /* 0x0000001c1d0c7223 */ /* 0x010fe2000000000c */
[----:B------:R-:W-:Y:S02]  /*0410*/  ISETP.NE.AND P1, PT, R20, RZ, PT ;  /* 0x000000ff1400720c */ /* 0x000fe40003f25270 */
[----:B------:R-:W-:Y:S01]  /*0420*/  LEA R22, R3, R22, 0x3 ;  /* 0x0000001603167211 */ /* 0x000fe200078e18ff */
[----:B-----5:R-:W-:Y:S01]  /*0430*/  FFMA R8, R11, R8, R12 ;  /* 0x000000080b087223 */ /* 0x020fe2000000000c */
[----:B------:R-:W-:-:S03]  /*0440*/  IADD3 R2, PT, PT, R2, 0x8, RZ ;  /* 0x0000000802027810 */ /* 0x000fc60007ffe0ff */
[----:B--2---:R-:W-:-:S04]  /*0450*/  FFMA R9, R21, R9, R8 ;  /* 0x0000000915097223 */ /* 0x004fc80000000008 */
[----:B------:R-:W-:-:S04]  /*0460*/  FFMA R9, R14, R13, R9 ;  /* 0x0000000d0e097223 */ /* 0x000fc80000000009 */
[----:B------:R-:W-:-:S04]  /*0470*/  FFMA R10, R10, R5, R9 ;  /* 0x000000050a0a7223 */ /* 0x000fc80000000009 */
[----:B------:R-:W-:Y:S01]  /*0480*/  FFMA R26, R15, R6, R10 ;  /* 0x000000060f1a7223 */ /* 0x000fe2000000000a */
[----:B------:R-:W-:Y:S06]  /*0490*/  @P1 BRA `(.L_x_2) ;  /* 0xfffffffc005c1947 */ /* 0x000fec000383ffff */
.L_x_1:
[----:B------:R-:W-:Y:S05]  /*04a0*/  @!P0 BRA `(.L_x_0) ;  /* 0x0000000000d48947 */ /* 0x000fea0003800000 */
[----:B------:R-:W-:Y:S02]  /*04b0*/  ISETP.GE.U32.AND P0, PT, R25, 0x4, PT ;  /* 0x000000041900780c */ /* 0x000fe40003f06070 */
[----:B------:R-:W-:-:S04]  /*04c0*/  LOP3.LUT R2, R17, 0x3, RZ, 0xc0, !PT ;  /* 0x0000000311027812 */ /* 0x000fc800078ec0ff */
[----:B------:R-:W-:-:S07]  /*04d0*/  ISETP.NE.AND P1, PT, R2, RZ, PT ;  /* 0x000000ff0200720c */ /* 0x000fce0003f25270 */
[----:B------:R-:W-:Y:S06]  /*04e0*/  @!P0 BRA `(.L_x_3) ;  /* 0x0000000000588947 */ /* 0x000fec0003800000 */
[----:B------:R-:W0:Y:S01]  /*04f0*/  LDC.64 R10, c[0x0][0x388] ;  /* 0x0000e200ff0a7b82 */ /* 0x000e220000000a00 */
[----:B------:R-:W-:Y:S01]  /*0500*/  IMAD R9, R19, R3, R16 ;  /* 0x0000000313097224 */ /* 0x000fe200078e0210 */
[----:B------:R-:W-:-:S06]  /*0510*/  IADD3 R7, PT, PT, R18, R19, RZ ;  /* 0x0000001312077210 */ /* 0x000fcc0007ffe0ff */
[----:B------:R-:W1:Y:S01]  /*0520*/  LDC.64 R4, c[0x0][0x380] ;  /* 0x0000e000ff047b82 */ /* 0x000e620000000a00 */
[----:B0-----:R-:W-:-:S04]  /*0530*/  IMAD.WIDE R10, R9, 0x4, R10 ;  /* 0x00000004090a7825 */ /* 0x001fc800078e020a */
[----:B------:R-:W-:Y:S02]  /*0540*/  IMAD.WIDE R12, R3, 0x4, R10 ;  /* 0x00000004030c7825 */ /* 0x000fe400078e020a */
[----:B------:R-:W2:Y:S02]  /*0550*/  LDG.E R10, desc[UR6][R10.64] ;  /* 0x000000060a0a7981 */ /* 0x000ea4000c1e1900 */
[----:B-1----:R-:W-:-:S04]  /*0560*/  IMAD.WIDE R4, R7, 0x4, R4 ;  /* 0x0000000407047825 */ /* 0x002fc800078e0204 */
[C---:B------:R-:W-:Y:S01]  /*0570*/  IMAD.WIDE R6, R3.reuse, 0x4, R12 ;  /* 0x0000000403067825 */ /* 0x040fe200078e020c */
[----:B------:R-:W2:Y:S04]  /*0580*/  LDG.E R15, desc[UR6][R4.64] ;  /* 0x00000006040f7981 */ /* 0x000ea8000c1e1900 */
[----:B------:R-:W3:Y:S01]  /*0590*/  LDG.E R12, desc[UR6][R12.64] ;  /* 0x000000060c0c7981 */ /* 0x000ee2000c1e1900 */
[----:B------:R-:W-:-:S03]  /*05a0*/  IMAD.WIDE R8, R3, 0x4, R6 ;  /* 0x0000000403087825 */ /* 0x000fc600078e0206 */
[----:B------:R-:W3:Y:S04]  /*05b0*/  LDG.E R14, desc[UR6][R4.64+0x4] ;  /* 0x00000406040e7981 */ /* 0x000ee8000c1e1900 */
[----:B------:R-:W4:Y:S04]  /*05c0*/  LDG.E R20, desc[UR6][R6.64] ;  /* 0x0000000606147981 */ /* 0x000f28000c1e1900 */
[----:B------:R-:W4:Y:S04]  /*05d0*/  LDG.E R21, desc[UR6][R4.64+0x8] ;  /* 0x0000080604157981 */ /* 0x000f28000c1e1900 */
[----:B------:R-:W5:Y:S04]  /*05e0*/  LDG.E R23, desc[UR6][R4.64+0xc] ;  /* 0x00000c0604177981 */ /* 0x000f68000c1e1900 */
[----:B------:R-:W5:Y:S01]  /*05f0*/  LDG.E R8, desc[UR6][R8.64] ;  /* 0x0000000608087981 */ /* 0x000f62000c1e1900 */
[----:B------:R-:W-:Y:S01]  /*0600*/  IADD3 R19, PT, PT, R19, 0x4, RZ ;  /* 0x0000000413137810 */ /* 0x000fe20007ffe0ff */
[----:B--2---:R-:W-:-:S04]  /*0610*/  FFMA R15, R15, R10, R26 ;  /* 0x0000000a0f0f7223 */ /* 0x004fc8000000001a */
[----:B---3--:R-:W-:-:S04]  /*0620*/  FFMA R14, R14, R12, R15 ;  /* 0x0000000c0e0e7223 */ /* 0x008fc8000000000f */
[----:B----4-:R-:W-:-:S04]  /*0630*/  FFMA R14, R21, R20, R14 ;  /* 0x00000014150e7223 */ /* 0x010fc8000000000e */
[----:B-----5:R-:W-:-:S07]  /*0640*/  FFMA R26, R23, R8, R14 ;  /* 0x00000008171a7223 */ /* 0x020fce000000000e */
.L_x_3:
[----:B------:R-:W-:Y:S05]  /*0650*/  @!P1 BRA `(.L_x_0) ;  /* 0x0000000000689947 */ /* 0x000fea0003800000 */
[----:B------:R-:W0:Y:S01]  /*0660*/  LDC.64 R10, c[0x0][0x388] ;  /* 0x0000e200ff0a7b82 */ /* 0x000e220000000a00 */
[----:B------:R-:W-:Y:S02]  /*0670*/  ISETP.NE.AND P0, PT, R2, 0x1, PT ;  /* 0x000000010200780c */ /* 0x000fe40003f05270 */
[----:B------:R-:W-:-:S04]  /*0680*/  LOP3.LUT R17, R17, 0x1, RZ, 0xc0, !PT ;  /* 0x0000000111117812 */ /* 0x000fc800078ec0ff */
[----:B------:R-:W-:Y:S01]  /*0690*/  ISETP.NE.U32.AND P1, PT, R17, 0x1, PT ;  /* 0x000000011100780c */ /* 0x000fe20003f25070 */
[----:B------:R-:W1:Y:S06]  /*06a0*/  LDC.64 R8, c[0x0][0x380] ;  /* 0x0000e000ff087b82 */ /* 0x000e6c0000000a00 */
[C---:B------:R-:W-:Y:S01]  /*06b0*/  @P0 IMAD R15, R19.reuse, R3, R16 ;  /* 0x00000003130f0224 */ /* 0x040fe200078e0210 */
[----:B------:R-:W-:Y:S01]  /*06c0*/  @P0 IADD3 R13, PT, PT, R18, R19, RZ ;  /* 0x00000013120d0210 */ /* 0x000fe20007ffe0ff */
[----:B------:R-:W2:Y:S01]  /*06d0*/  LDC.64 R6, c[0x0][0x380] ;  /* 0x0000e000ff067b82 */ /* 0x000ea20000000a00 */
[----:B------:R-:W-:-:S07]  /*06e0*/  @P0 IADD3 R19, PT, PT, R19, 0x2, RZ ;  /* 0x0000000213130810 */ /* 0x000fce0007ffe0ff */
[----:B------:R-:W3:Y:S01]  /*06f0*/  LDC.64 R4, c[0x0][0x388] ;  /* 0x0000e200ff047b82 */ /* 0x000ee20000000a00 */
[----:B0-----:R-:W-:Y:S01]  /*0700*/  @P0 IMAD.WIDE R10, R15, 0x4, R10 ;  /* 0x000000040f0a0825 */ /* 0x001fe200078e020a */
[----:B------:R-:W-:-:S03]  /*0710*/  @!P1 IADD3 R15, PT, PT, R18, R19, RZ ;  /* 0x00000013120f9210 */ /* 0x000fc60007ffe0ff */
[----:B------:R-:W-:Y:S01]  /*0720*/  @!P1 IMAD R19, R19, R3, R16 ;  /* 0x0000000313139224 */ /* 0x000fe200078e0210 */
[----:B------:R-:W4:Y:S01]  /*0730*/  @P0 LDG.E R2, desc[UR6][R10.64] ;  /* 0x000000060a020981 */ /* 0x000f22000c1e1900 */
[----:B-1----:R-:W-:-:S04]  /*0740*/  @P0 IMAD.WIDE R8, R13, 0x4, R8 ;  /* 0x000000040d080825 */ /* 0x002fc800078e0208 */
[----:B------:R-:W-:Y:S01]  /*0750*/  @P0 IMAD.WIDE R12, R3, 0x4, R10 ;  /* 0x00000004030c0825 */ /* 0x000fe200078e020a */
[----:B------:R-:W4:Y:S03]  /*0760*/  @P0 LDG.E R17, desc[UR6][R8.64] ;  /* 0x0000000608110981 */ /* 0x000f26000c1e1900 */
[----:B--2---:R-:W-:Y:S01]  /*0770*/  @!P1 IMAD.WIDE R6, R15, 0x4, R6 ;  /* 0x000000040f069825 */ /* 0x004fe200078e0206 */
[----:B------:R-:W2:Y:S04]  /*0780*/  @P0 LDG.E R21, desc[UR6][R8.64+0x4] ;  /* 0x0000040608150981 */ /* 0x000ea8000c1e1900 */
[----:B------:R-:W2:Y:S01]  /*0790*/  @P0 LDG.E R12, desc[UR6][R12.64] ;  /* 0x000000060c0c0981 */ /* 0x000ea2000c1e1900 */
[----:B---3--:R-:W-:-:S03]  /*07a0*/  @!P1 IMAD.WIDE R4, R19, 0x4, R4 ;  /* 0x0000000413049825 */ /* 0x008fc600078e0204 */
[----:B------:R-:W3:Y:S04]  /*07b0*/  @!P1 LDG.E R7, desc[UR6][R6.64] ;  /* 0x0000000606079981 */ /* 0x000ee8000c1e1900 */
[----:B------:R-:W3:Y:S01]  /*07c0*/  @!P1 LDG.E R4, desc[UR6][R4.64] ;  /* 0x0000000604049981 */ /* 0x000ee2000c1e1900 */
[----:B----4-:R-:W-:-:S04]  /*07d0*/  @P0 FFMA R2, R17, R2, R26 ;  /* 0x0000000211020223 */ /* 0x010fc8000000001a */
[----:B--2---:R-:W-:-:S04]  /*07e0*/  @P0 FFMA R26, R21, R12, R2 ;  /* 0x0000000c151a0223 */ /* 0x004fc80000000002 */
[----:B---3--:R-:W-:-:S07]  /*07f0*/  @!P1 FFMA R26, R7, R4, R26 ;  /* 0x00000004071a9223 */ /* 0x008fce000000001a */
.L_x_0:
[----:B------:R-:W0:Y:S01]  /*0800*/  LDC.64 R4, c[0x0][0x390] ;  /* 0x0000e400ff047b82 */ /* 0x000e220000000a00 */
[----:B------:R-:W-:Y:S01]  /*0810*/  IMAD R3, R0, R3, R16 ;  /* 0x0000000300037224 */ /* 0x000fe200078e0210 */
[----:B------:R-:W1:Y:S01]  /*0820*/  LDCU UR4, c[0x0][0x3a8] ;  /* 0x00007500ff0477ac */ /* 0x000e620008000800 */
[----:B------:R-:W2:Y:S02]  /*0830*/  LDCU UR5, c[0x0][0x3a4] ;  /* 0x00007480ff0577ac */ /* 0x000ea40008000800 */
[----:B0-----:R-:W-:-:S05]  /*0840*/  IMAD.WIDE R2, R3, 0x4, R4 ;  /* 0x0000000403027825 */ /* 0x001fca00078e0204 */
[----:B------:R-:W1:Y:S02]  /*0850*/  LDG.E R0, desc[UR6][R2.64] ;  /* 0x0000000602007981 */ /* 0x000e64000c1e1900 */
[----:B-1----:R-:W-:-:S04]  /*0860*/  FMUL R5, R0, UR4 ;  /* 0x0000000400057c20 */ /* 0x002fc80008400000 */
[----:B--2---:R-:W-:-:S05]  /*0870*/  FFMA R5, R26, UR5, R5 ;  /* 0x000000051a057c23 */ /* 0x004fca0008000005 */
[----:B------:R-:W-:Y:S01]  /*0880*/  STG.E desc[UR6][R2.64], R5 ;  /* 0x0000000502007986 */ /* 0x000fe2000c101906 */
[----:B------:R-:W-:Y:S05]  /*0890*/  EXIT ;  /* 0x000000000000794d */ /* 0x000fea0003800000 */
.L_x_4:
[----:B------:R-:W-:-:S00]  /*08a0*/  BRA `(.L_x_4) ;  /* 0xfffffffc00fc7947 */ /* 0x000fc0000383ffff */
[----:B------:R-:W-:-:S00]  /*08b0*/  NOP ;  /* 0x0000000000007918 */ /* 0x000fc00000000000 */
        /* <DEDUP_REMOVED lines=12> */
.L_x_5:


//--------------------- .nv.shared.reserved.0     --------------------------
	.section	.nv.shared.reserved.0,"aw",@nobits
	.weak		__nv_reservedSMEM_offset_0_alias
	.size		__nv_reservedSMEM_offset_0_alias, 0, 64
	.other		__nv_reservedSMEM_offset_0_alias,@"STO_CUDA_RESERVED_SHARED STV_DEFAULT"
__nv_reservedSMEM_offset_0_alias:
	.zero		0
	.zero		64


//--------------------- .nv.constant0._Z22coalRamMatrixMulKernelPfS_S_iiiff --------------------------
	.section	.nv.constant0._Z22coalRamMatrixMulKernelPfS_S_iiiff,"a",@progbits
	.sectionflags	@""
	.align	4
.nv.constant0._Z22coalRamMatrixMulKernelPfS_S_iiiff:
	.zero		940


//--------------------- SYMBOLS --------------------------

	.type		.nv.reservedSmem.offset0,@object
	.size		.nv.reservedSmem.offset0,0x4
